	.headerflags	@"EF_CUDA_TEXMODE_UNIFIED EF_CUDA_64BIT_ADDRESS EF_CUDA_ACCELERATORS EF_CUDA_SM90 EF_CUDA_VIRTUAL_SM(EF_CUDA_SM90)"
	.elftype	@"ET_EXEC"


//--------------------- .nv.info                  --------------------------
	.section	.nv.info,"",@"SHT_CUDA_INFO"
	.align	4


	//----- nvinfo : EIATTR_REGCOUNT
	.align		4
        /*0000*/ 	.byte	0x04, 0x2f
        /*0002*/ 	.short	(.L_1 - .L_0)
	.align		4
.L_0:
        /*0004*/ 	.word	index@(triton_poi_fused_convolution_relu_4)
        /*0008*/ 	.word	0x00000020


	//----- nvinfo : EIATTR_MIN_STACK_SIZE
	.align		4
.L_1:
        /*000c*/ 	.byte	0x04, 0x12
        /*000e*/ 	.short	(.L_3 - .L_2)
	.align		4
.L_2:
        /*0010*/ 	.word	index@(triton_poi_fused_convolution_relu_4)
        /*0014*/ 	.word	0x00000000


	//----- nvinfo : EIATTR_FRAME_SIZE
	.align		4
.L_3:
        /*0018*/ 	.byte	0x04, 0x11
        /*001a*/ 	.short	(.L_5 - .L_4)
	.align		4
.L_4:
        /*001c*/ 	.word	index@(triton_poi_fused_convolution_relu_4)
        /*0020*/ 	.word	0x00000000


	//----- nvinfo : EIATTR_MIN_STACK_SIZE
	.align		4
.L_5:
        /*0024*/ 	.byte	0x04, 0x12
        /*0026*/ 	.short	(.L_7 - .L_6)
	.align		4
.L_6:
        /*0028*/ 	.word	index@(triton_poi_fused_convolution_relu_4)
        /*002c*/ 	.word	0x00000000
.L_7:


//--------------------- .nv.info.triton_poi_fused_convolution_relu_4 --------------------------
	.section	.nv.info.triton_poi_fused_convolution_relu_4,"",@"SHT_CUDA_INFO"
	.sectionflags	@""
	.align	4


	//----- nvinfo : EIATTR_CUDA_API_VERSION
	.align		4
        /*0000*/ 	.byte	0x04, 0x37
        /*0002*/ 	.short	(.L_9 - .L_8)
.L_8:
        /*0004*/ 	.word	0x0000007c


	//----- nvinfo : EIATTR_KPARAM_INFO
	.align		4
.L_9:
        /*0008*/ 	.byte	0x04, 0x17
        /*000a*/ 	.short	(.L_11 - .L_10)
.L_10:
        /*000c*/ 	.word	0x00000000
        /*0010*/ 	.short	0x0004
        /*0012*/ 	.short	0x001c
        /*0014*/ 	.byte	0x00, 0xf0, 0x11, 0x00


	//----- nvinfo : EIATTR_KPARAM_INFO
	.align		4
.L_11:
        /*0018*/ 	.byte	0x04, 0x17
        /*001a*/ 	.short	(.L_13 - .L_12)
.L_12:
        /*001c*/ 	.word	0x00000000
        /*0020*/ 	.short	0x0003
        /*0022*/ 	.short	0x0018
        /*0024*/ 	.byte	0x00, 0xf0, 0x11, 0x00


	//----- nvinfo : EIATTR_KPARAM_INFO
	.align		4
.L_13:
        /*0028*/ 	.byte	0x04, 0x17
        /*002a*/ 	.short	(.L_15 - .L_14)
.L_14:
        /*002c*/ 	.word	0x00000000
        /*0030*/ 	.short	0x0002
        /*0032*/ 	.short	0x0010
        /*0034*/ 	.byte	0x00, 0xf4, 0x21, 0x00


	//----- nvinfo : EIATTR_KPARAM_INFO
	.align		4
.L_15:
        /*0038*/ 	.byte	0x04, 0x17
        /*003a*/ 	.short	(.L_17 - .L_16)
.L_16:
        /*003c*/ 	.word	0x00000000
        /*0040*/ 	.short	0x0001
        /*0042*/ 	.short	0x0008
        /*0044*/ 	.byte	0x00, 0xf4, 0x21, 0x00


	//----- nvinfo : EIATTR_KPARAM_INFO
	.align		4
.L_17:
        /*0048*/ 	.byte	0x04, 0x17
        /*004a*/ 	.short	(.L_19 - .L_18)
.L_18:
        /*004c*/ 	.word	0x00000000
        /*0050*/ 	.short	0x0000
        /*0052*/ 	.short	0x0000
        /*0054*/ 	.byte	0x00, 0xf4, 0x21, 0x00


	//----- nvinfo : EIATTR_SPARSE_MMA_MASK
	.align		4
.L_19:
        /*0058*/ 	.byte	0x03, 0x50
        /*005a*/ 	.short	0x0000


	//----- nvinfo : EIATTR_MAXREG_COUNT
	.align		4
        /*005c*/ 	.byte	0x03, 0x1b
        /*005e*/ 	.short	0x00ff


	//----- nvinfo : EIATTR_EXIT_INSTR_OFFSETS
	.align		4
        /*0060*/ 	.byte	0x04, 0x1c
        /*0062*/ 	.short	(.L_21 - .L_20)


	//   ....[0]....
.L_20:
        /*0064*/ 	.word	0x00000ba0


	//   ....[1]....
        /*0068*/ 	.word	0x00000c20


	//----- nvinfo : EIATTR_REQNTID
	.align		4
.L_21:
        /*006c*/ 	.byte	0x04, 0x10
        /*006e*/ 	.short	(.L_23 - .L_22)
.L_22:
        /*0070*/ 	.word	0x00000100
        /*0074*/ 	.word	0x00000001
        /*0078*/ 	.word	0x00000001


	//----- nvinfo : EIATTR_CBANK_PARAM_SIZE
	.align		4
.L_23:
        /*007c*/ 	.byte	0x03, 0x19
        /*007e*/ 	.short	0x0020


	//----- nvinfo : EIATTR_PARAM_CBANK
	.align		4
        /*0080*/ 	.byte	0x04, 0x0a
        /*0082*/ 	.short	(.L_25 - .L_24)
	.align		4
.L_24:
        /*0084*/ 	.word	index@(.nv.constant0.triton_poi_fused_convolution_relu_4)
        /*0088*/ 	.short	0x0210
        /*008a*/ 	.short	0x0020


	//----- nvinfo : EIATTR_SW_WAR
	.align		4
.L_25:
        /*008c*/ 	.byte	0x04, 0x36
        /*008e*/ 	.short	(.L_27 - .L_26)
.L_26:
        /*0090*/ 	.word	0x00000008
.L_27:


//--------------------- .nv.callgraph             --------------------------
	.section	.nv.callgraph,"",@"SHT_CUDA_CALLGRAPH"
	.align	4
	.sectionentsize	8
	.align		4
        /*0000*/ 	.word	0x00000000
	.align		4
        /*0004*/ 	.word	0xffffffff
	.align		4
        /*0008*/ 	.word	0x00000000
	.align		4
        /*000c*/ 	.word	0xfffffffe
	.align		4
        /*0010*/ 	.word	0x00000000
	.align		4
        /*0014*/ 	.word	0xfffffffd
	.align		4
        /*0018*/ 	.word	0x00000000
	.align		4
        /*001c*/ 	.word	0xfffffffc


//--------------------- .text.triton_poi_fused_convolution_relu_4 --------------------------
	.section	.text.triton_poi_fused_convolution_relu_4,"ax",@progbits
	.sectionflags	@"SHF_BARRIERS=1"
	.align	128
        .global         triton_poi_fused_convolution_relu_4
        .type           triton_poi_fused_convolution_relu_4,@function
        .size           triton_poi_fused_convolution_relu_4,(.L_x_1 - triton_poi_fused_convolution_relu_4)
        .other          triton_poi_fused_convolution_relu_4,@"STO_CUDA_ENTRY STV_DEFAULT"
triton_poi_fused_convolution_relu_4:
.text.triton_poi_fused_convolution_relu_4:
[----:B------:R-:W0:Y:S01]  /*0000*/  LDC R1, c[0x0][0x28] ;  /* 0x00000a00ff017b82 */ /* 0x000e220000000800 */
[----:B------:R-:W1:Y:S07]  /*0010*/  S2R R2, SR_CTAID.Y ;  /* 0x0000000000027919 */ /* 0x000e6e0000002600 */
[----:B------:R-:W2:Y:S01]  /*0020*/  LDC.64 R28, c[0x0][0x210] ;  /* 0x00008400ff1c7b82 */ /* 0x000ea20000000a00 */
[----:B------:R-:W-:Y:S01]  /*0030*/  ULDC.64 UR6, c[0x0][0x208] ;  /* 0x0000820000067ab9 */ /* 0x000fe20000000a00 */
[----:B------:R-:W3:Y:S01]  /*0040*/  S2R R6, SR_TID.X ;  /* 0x0000000000067919 */ /* 0x000ee20000002100 */
[----:B------:R-:W4:Y:S05]  /*0050*/  S2R R8, SR_CTAID.X ;  /* 0x0000000000087919 */ /* 0x000f2a0000002500 */
[----:B------:R-:W5:Y:S01]  /*0060*/  LDC.64 R26, c[0x0][0x218] ;  /* 0x00008600ff1a7b82 */ /* 0x000f620000000a00 */
[----:B-1----:R-:W-:-:S02]  /*0070*/  IMAD.SHL.U32 R2, R2, 0x40, RZ ;  /* 0x0000004002027824 */ /* 0x002fc400078e00ff */
[----:B---3--:R-:W-:Y:S01]  /*0080*/  IMAD.SHL.U32 R3, R6, 0x4, RZ ;  /* 0x0000000406037824 */ /* 0x008fe200078e00ff */
[----:B------:R-:W-:-:S04]  /*0090*/  SHF.R.U32.HI R23, RZ, 0x4, R6 ;  /* 0x00000004ff177819 */ /* 0x000fc80000011606 */
[----:B------:R-:W-:Y:S02]  /*00a0*/  LOP3.LUT R21, R2, 0x3c, R3, 0xf8, !PT ;  /* 0x0000003c02157812 */ /* 0x000fe400078ef803 */
[----:B------:R-:W-:Y:S02]  /*00b0*/  SGXT.U32 R23, R23, 0x4 ;  /* 0x000000041717781a */ /* 0x000fe40000000000 */
[----:B------:R-:W-:Y:S02]  /*00c0*/  SHF.R.S32.HI R0, RZ, 0x1f, R21 ;  /* 0x0000001fff007819 */ /* 0x000fe40000011415 */
[----:B------:R-:W-:Y:S02]  /*00d0*/  ISETP.GE.AND P0, PT, R21, 0x100, PT ;  /* 0x000001001500780c */ /* 0x000fe40003f06270 */
[----:B------:R-:W-:-:S04]  /*00e0*/  LEA.HI R0, R0, R21, RZ, 0x6 ;  /* 0x0000001500007211 */ /* 0x000fc800078f30ff */
[C---:B------:R-:W-:Y:S01]  /*00f0*/  LOP3.LUT R4, R0.reuse, 0xffffffc0, RZ, 0xc0, !PT ;  /* 0xffffffc000047812 */ /* 0x040fe200078ec0ff */
[----:B------:R-:W-:Y:S02]  /*0100*/  IMAD.SHL.U32 R7, R0, 0x1000, RZ ;  /* 0x0000100000077824 */ /* 0x000fe400078e00ff */
[----:B----4-:R-:W-:Y:S01]  /*0110*/  IMAD.SHL.U32 R0, R8, 0x40, RZ ;  /* 0x0000004008007824 */ /* 0x010fe200078e00ff */
[----:B------:R-:W-:Y:S01]  /*0120*/  CS2R R8, SRZ ;  /* 0x0000000000087805 */ /* 0x000fe2000001ff00 */
[----:B------:R-:W-:Y:S01]  /*0130*/  IMAD.IADD R21, R21, 0x1, -R4 ;  /* 0x0000000115157824 */ /* 0x000fe200078e0a04 */
[----:B------:R-:W-:Y:S02]  /*0140*/  LOP3.LUT R10, R7, 0xfffc0000, RZ, 0xc0, !PT ;  /* 0xfffc0000070a7812 */ /* 0x000fe400078ec0ff */
[----:B------:R-:W-:Y:S02]  /*0150*/  CS2R R4, SRZ ;  /* 0x0000000000047805 */ /* 0x000fe4000001ff00 */
[----:B------:R-:W-:-:S02]  /*0160*/  LOP3.LUT R12, R0, 0x10, R23, 0xfe, !PT ;  /* 0x00000010000c7812 */ /* 0x000fc400078efe17 */
[----:B------:R-:W-:Y:S02]  /*0170*/  CS2R R6, SRZ ;  /* 0x0000000000067805 */ /* 0x000fe4000001ff00 */
[----:B------:R-:W-:Y:S01]  /*0180*/  LOP3.LUT R11, R0, R23, RZ, 0xfc, !PT ;  /* 0x00000017000b7212 */ /* 0x000fe200078efcff */
[----:B------:R-:W-:Y:S01]  /*0190*/  IMAD.IADD R14, R21, 0x1, R10 ;  /* 0x00000001150e7824 */ /* 0x000fe200078e020a */
[----:B------:R-:W-:-:S03]  /*01a0*/  LOP3.LUT R13, R0, 0x30, R23, 0xfe, !PT ;  /* 0x00000030000d7812 */ /* 0x000fc600078efe17 */
[--C-:B------:R-:W-:Y:S01]  /*01b0*/  IMAD R25, R12, 0x40, R14.reuse ;  /* 0x000000400c197824 */ /* 0x100fe200078e020e */
[----:B------:R-:W-:Y:S01]  /*01c0*/  LOP3.LUT R12, R0, 0x20, R23, 0xfe, !PT ;  /* 0x00000020000c7812 */ /* 0x000fe200078efe17 */
[----:B------:R-:W-:Y:S01]  /*01d0*/  IMAD R19, R11, 0x40, R14 ;  /* 0x000000400b137824 */ /* 0x000fe200078e020e */
[----:B------:R-:W-:Y:S01]  /*01e0*/  CS2R R10, SRZ ;  /* 0x00000000000a7805 */ /* 0x000fe2000001ff00 */
[----:B--2---:R-:W-:-:S04]  /*01f0*/  IMAD.WIDE R24, R25, 0x4, R28 ;  /* 0x0000000419187825 */ /* 0x004fc800078e021c */
[--C-:B------:R-:W-:Y:S01]  /*0200*/  IMAD R17, R12, 0x40, R14.reuse ;  /* 0x000000400c117824 */ /* 0x100fe200078e020e */
[----:B------:R1:W2:Y:S01]  /*0210*/  @!P0 LDG.E.EL.128 R8, desc[UR6][R24.64] ;  /* 0x0000000618088981 */ /* 0x0002a2000c2e1d00 */
[----:B------:R-:W-:Y:S01]  /*0220*/  IMAD R16, R13, 0x40, R14 ;  /* 0x000000400d107824 */ /* 0x000fe200078e020e */
[----:B------:R-:W-:Y:S02]  /*0230*/  CS2R R12, SRZ ;  /* 0x00000000000c7805 */ /* 0x000fe4000001ff00 */
[----:B------:R-:W-:Y:S02]  /*0240*/  CS2R R14, SRZ ;  /* 0x00000000000e7805 */ /* 0x000fe4000001ff00 */
[----:B------:R-:W-:Y:S01]  /*0250*/  LOP3.LUT R0, R0, 0x3c, R3, 0xf8, !PT ;  /* 0x0000003c00007812 */ /* 0x000fe200078ef803 */
[----:B-----5:R-:W-:-:S04]  /*0260*/  IMAD.WIDE R26, R21, 0x4, R26 ;  /* 0x00000004151a7825 */ /* 0x020fc800078e021a */
[----:B------:R-:W-:-:S04]  /*0270*/  IMAD.WIDE R18, R19, 0x4, R28 ;  /* 0x0000000413127825 */ /* 0x000fc800078e021c */
[--C-:B-1----:R-:W-:Y:S01]  /*0280*/  IMAD.WIDE R24, R17, 0x4, R28.reuse ;  /* 0x0000000411187825 */ /* 0x102fe200078e021c */
[----:B------:R-:W-:Y:S02]  /*0290*/  LOP3.LUT R3, R2, 0x20, R23, 0xfe, !PT ;  /* 0x0000002002037812 */ /* 0x000fe400078efe17 */
[----:B------:R-:W-:Y:S01]  /*02a0*/  CS2R R20, SRZ ;  /* 0x0000000000147805 */ /* 0x000fe2000001ff00 */
[----:B------:R-:W3:Y:S04]  /*02b0*/  @!P0 LDG.E.EL.128 R4, desc[UR6][R18.64] ;  /* 0x0000000612048981 */ /* 0x000ee8000c2e1d00 */
[----:B------:R1:W4:Y:S01]  /*02c0*/  @!P0 LDG.E.EL.128 R12, desc[UR6][R24.64] ;  /* 0x00000006180c8981 */ /* 0x000322000c2e1d00 */
[----:B------:R-:W-:Y:S01]  /*02d0*/  IMAD.WIDE R28, R16, 0x4, R28 ;  /* 0x00000004101c7825 */ /* 0x000fe200078e021c */
[----:B------:R-:W-:-:S02]  /*02e0*/  CS2R R16, SRZ ;  /* 0x0000000000107805 */ /* 0x000fc4000001ff00 */
[----:B-1----:R-:W-:Y:S02]  /*02f0*/  LOP3.LUT R25, R2, R23, RZ, 0xfc, !PT ;  /* 0x0000001702197212 */ /* 0x002fe400078efcff */
[----:B------:R-:W-:Y:S02]  /*0300*/  LOP3.LUT R24, R2, 0x10, R23, 0xfe, !PT ;  /* 0x0000001002187812 */ /* 0x000fe400078efe17 */
[----:B------:R-:W-:Y:S02]  /*0310*/  LOP3.LUT R2, R2, 0x30, R23, 0xfe, !PT ;  /* 0x0000003002027812 */ /* 0x000fe400078efe17 */
[----:B------:R-:W-:Y:S02]  /*0320*/  CS2R R22, SRZ ;  /* 0x0000000000167805 */ /* 0x000fe4000001ff00 */
[----:B------:R-:W-:-:S04]  /*0330*/  CS2R R18, SRZ ;  /* 0x0000000000127805 */ /* 0x000fc8000001ff00 */
[----:B------:R-:W2:Y:S04]  /*0340*/  @!P0 LDG.E.EL.128 R20, desc[UR6][R26.64] ;  /* 0x000000061a148981 */ /* 0x000ea8000c2e1d00 */
[----:B------:R1:W5:Y:S02]  /*0350*/  @!P0 LDG.E.EL.128 R16, desc[UR6][R28.64] ;  /* 0x000000061c108981 */ /* 0x000364000c2e1d00 */
[----:B-1----:R-:W1:Y:S01]  /*0360*/  S2R R28, SR_TID.X ;  /* 0x00000000001c7919 */ /* 0x002e620000002100 */
[----:B------:R-:W1:Y:S01]  /*0370*/  S2UR UR5, SR_CgaCtaId ;  /* 0x00000000000579c3 */ /* 0x000e620000008800 */
[----:B------:R-:W-:Y:S02]  /*0380*/  UMOV UR4, 0x400 ;  /* 0x0000040000047882 */ /* 0x000fe40000000000 */
[----:B01----:R-:W-:Y:S01]  /*0390*/  UPRMT UR4, UR5, 0x654, UR4 ;  /* 0x0000065405047896 */ /* 0x003fe20008000004 */
[C---:B--2---:R-:W-:Y:S01]  /*03a0*/  FSETP.GEU.AND P6, PT, R20.reuse, -R8, PT ;  /* 0x800000081400720b */ /* 0x044fe20003fce000 */
[----:B------:R-:W-:Y:S01]  /*03b0*/  FADD R8, R20, R8 ;  /* 0x0000000814087221 */ /* 0x000fe20000000000 */
[C---:B------:R-:W-:Y:S01]  /*03c0*/  FSETP.GEU.AND P5, PT, R21.reuse, -R9, PT ;  /* 0x800000091500720b */ /* 0x040fe20003fae000 */
[C---:B------:R-:W-:Y:S01]  /*03d0*/  FADD R9, R21.reuse, R9 ;  /* 0x0000000915097221 */ /* 0x040fe20000000000 */
[C---:B----4-:R-:W-:Y:S01]  /*03e0*/  FSETP.GEU.AND P2, PT, R21.reuse, -R13, PT ;  /* 0x8000000d1500720b */ /* 0x050fe20003f4e000 */
[C---:B------:R-:W-:Y:S01]  /*03f0*/  FADD R13, R21.reuse, R13 ;  /* 0x0000000d150d7221 */ /* 0x040fe20000000000 */
[C---:B-----5:R-:W-:Y:S01]  /*0400*/  FSETP.GEU.AND P0, PT, R21.reuse, -R17, PT ;  /* 0x800000111500720b */ /* 0x060fe20003f0e000 */
[----:B------:R-:W-:Y:S01]  /*0410*/  FADD R17, R21, R17 ;  /* 0x0000001115117221 */ /* 0x000fe20000000000 */
[----:B------:R-:W-:-:S02]  /*0420*/  FSEL R8, R8, RZ, P6 ;  /* 0x000000ff08087208 */ /* 0x000fc40003000000 */
[C---:B---3--:R-:W-:Y:S01]  /*0430*/  FSETP.GEU.AND P6, PT, R21.reuse, -R5, PT ;  /* 0x800000051500720b */ /* 0x048fe20003fce000 */
[----:B------:R-:W-:Y:S01]  /*0440*/  FADD R21, R21, R5 ;  /* 0x0000000515157221 */ /* 0x000fe20000000000 */
[C---:B------:R-:W-:Y:S01]  /*0450*/  FSETP.GEU.AND P3, PT, R20.reuse, -R12, PT ;  /* 0x8000000c1400720b */ /* 0x040fe20003f6e000 */
[C---:B------:R-:W-:Y:S01]  /*0460*/  FADD R12, R20.reuse, R12 ;  /* 0x0000000c140c7221 */ /* 0x040fe20000000000 */
[C---:B------:R-:W-:Y:S01]  /*0470*/  FSETP.GEU.AND P1, PT, R20.reuse, -R16, PT ;  /* 0x800000101400720b */ /* 0x040fe20003f2e000 */
[C---:B------:R-:W-:Y:S01]  /*0480*/  FADD R16, R20.reuse, R16 ;  /* 0x0000001014107221 */ /* 0x040fe20000000000 */
[C---:B------:R-:W-:Y:S01]  /*0490*/  FSETP.GEU.AND P4, PT, R20.reuse, -R4, PT ;  /* 0x800000041400720b */ /* 0x040fe20003f8e000 */
[----:B------:R-:W-:Y:S01]  /*04a0*/  FADD R4, R20, R4 ;  /* 0x0000000414047221 */ /* 0x000fe20000000000 */
[----:B------:R-:W-:Y:S01]  /*04b0*/  IMAD.SHL.U32 R5, R28, 0x100, RZ ;  /* 0x000001001c057824 */ /* 0x000fe200078e00ff */
[----:B------:R-:W-:-:S04]  /*04c0*/  SHF.R.U32.HI R20, RZ, 0x4, R28 ;  /* 0x00000004ff147819 */ /* 0x000fc8000001161c */
[----:B------:R-:W-:Y:S02]  /*04d0*/  SGXT.U32 R20, R20, 0x4 ;  /* 0x000000041414781a */ /* 0x000fe40000000000 */
[----:B------:R-:W-:-:S04]  /*04e0*/  LOP3.LUT R5, R5, 0xf00, RZ, 0xc0, !PT ;  /* 0x00000f0005057812 */ /* 0x000fc800078ec0ff */
[C---:B------:R-:W-:Y:S02]  /*04f0*/  LOP3.LUT R26, R5.reuse, R20, RZ, 0xfc, !PT ;  /* 0x00000014051a7212 */ /* 0x040fe400078efcff */
[----:B------:R-:W-:Y:S02]  /*0500*/  LOP3.LUT R20, R5, 0x40, RZ, 0xfc, !PT ;  /* 0x0000004005147812 */ /* 0x000fe400078efcff */
[----:B------:R-:W-:Y:S02]  /*0510*/  FSEL R27, R21, RZ, P6 ;  /* 0x000000ff151b7208 */ /* 0x000fe40003000000 */
[----:B------:R-:W-:Y:S02]  /*0520*/  FSEL R12, R12, RZ, P3 ;  /* 0x000000ff0c0c7208 */ /* 0x000fe40001800000 */
[----:B------:R-:W-:Y:S02]  /*0530*/  FSEL R4, R4, RZ, P4 ;  /* 0x000000ff04047208 */ /* 0x000fe40002000000 */
[----:B------:R-:W-:-:S02]  /*0540*/  FSEL R9, R9, RZ, P5 ;  /* 0x000000ff09097208 */ /* 0x000fc40002800000 */
[C---:B------:R-:W-:Y:S02]  /*0550*/  LEA.HI R21, R5.reuse, UR4, RZ, 0x1c ;  /* 0x0000000405157c11 */ /* 0x040fe4000f8fe0ff */
[----:B------:R-:W-:Y:S02]  /*0560*/  LEA.HI R29, R20, UR4, RZ, 0x1c ;  /* 0x00000004141d7c11 */ /* 0x000fe4000f8fe0ff */
[C---:B------:R-:W-:Y:S01]  /*0570*/  FSETP.GEU.AND P3, PT, R22.reuse, -R10, PT ;  /* 0x8000000a1600720b */ /* 0x040fe20003f6e000 */
[C---:B------:R-:W-:Y:S01]  /*0580*/  FADD R10, R22.reuse, R10 ;  /* 0x0000000a160a7221 */ /* 0x040fe20000000000 */
[C---:B------:R-:W-:Y:S01]  /*0590*/  FSETP.GEU.AND P4, PT, R22.reuse, -R14, PT ;  /* 0x8000000e1600720b */ /* 0x040fe20003f8e000 */
[C---:B------:R-:W-:Y:S01]  /*05a0*/  FADD R14, R22.reuse, R14 ;  /* 0x0000000e160e7221 */ /* 0x040fe20000000000 */
[C---:B------:R-:W-:Y:S01]  /*05b0*/  FSETP.GEU.AND P5, PT, R22.reuse, -R18, PT ;  /* 0x800000121600720b */ /* 0x040fe20003fae000 */
[C---:B------:R-:W-:Y:S01]  /*05c0*/  FADD R18, R22.reuse, R18 ;  /* 0x0000001216127221 */ /* 0x040fe20000000000 */
[C---:B------:R-:W-:Y:S01]  /*05d0*/  FSETP.GEU.AND P6, PT, R22.reuse, -R6, PT ;  /* 0x800000061600720b */ /* 0x040fe20003fce000 */
[----:B------:R-:W-:Y:S01]  /*05e0*/  FADD R6, R22, R6 ;  /* 0x0000000616067221 */ /* 0x000fe20000000000 */
[----:B------:R-:W-:Y:S01]  /*05f0*/  LOP3.LUT R22, R5, 0x80, RZ, 0xfc, !PT ;  /* 0x0000008005167812 */ /* 0x000fe200078efcff */
[----:B------:R-:W-:-:S02]  /*0600*/  IMAD R21, R26, 0x4, R21 ;  /* 0x000000041a157824 */ /* 0x000fc400078e0215 */
[----:B------:R-:W-:Y:S01]  /*0610*/  IMAD R20, R26, 0x4, R29 ;  /* 0x000000041a147824 */ /* 0x000fe200078e021d */
[----:B------:R-:W-:Y:S02]  /*0620*/  LOP3.LUT R29, R5, 0xc0, RZ, 0xfc, !PT ;  /* 0x000000c0051d7812 */ /* 0x000fe400078efcff */
[----:B------:R-:W-:Y:S01]  /*0630*/  LEA.HI R5, R22, UR4, RZ, 0x1c ;  /* 0x0000000416057c11 */ /* 0x000fe2000f8fe0ff */
[----:B------:R-:W-:Y:S01]  /*0640*/  STS [R21], R4 ;  /* 0x0000000415007388 */ /* 0x000fe20000000800 */
[----:B------:R-:W-:Y:S02]  /*0650*/  FSEL R13, R13, RZ, P2 ;  /* 0x000000ff0d0d7208 */ /* 0x000fe40001000000 */
[----:B------:R-:W-:Y:S01]  /*0660*/  FSETP.GEU.AND P2, PT, R23, -R7, PT ;  /* 0x800000071700720b */ /* 0x000fe20003f4e000 */
[----:B------:R0:W-:Y:S01]  /*0670*/  STS [R20+0x100], R27 ;  /* 0x0001001b14007388 */ /* 0x0001e20000000800 */
[----:B------:R-:W-:Y:S01]  /*0680*/  LEA.HI R29, R29, UR4, RZ, 0x1c ;  /* 0x000000041d1d7c11 */ /* 0x000fe2000f8fe0ff */
[----:B------:R-:W-:Y:S01]  /*0690*/  FADD R7, R23, R7 ;  /* 0x0000000717077221 */ /* 0x000fe20000000000 */
[----:B------:R-:W-:Y:S01]  /*06a0*/  IMAD R22, R26, 0x4, R5 ;  /* 0x000000041a167824 */ /* 0x000fe200078e0205 */
[----:B------:R-:W-:-:S02]  /*06b0*/  FSEL R5, R10, RZ, P3 ;  /* 0x000000ff0a057208 */ /* 0x000fc40001800000 */
[C---:B------:R-:W-:Y:S01]  /*06c0*/  FSETP.GEU.AND P3, PT, R23.reuse, -R11, PT ;  /* 0x8000000b1700720b */ /* 0x040fe20003f6e000 */
[----:B------:R-:W-:Y:S01]  /*06d0*/  FADD R11, R23, R11 ;  /* 0x0000000b170b7221 */ /* 0x000fe20000000000 */
[----:B0-----:R-:W-:Y:S01]  /*06e0*/  FSEL R27, R6, RZ, P6 ;  /* 0x000000ff061b7208 */ /* 0x001fe20003000000 */
[----:B------:R-:W-:Y:S01]  /*06f0*/  IMAD.SHL.U32 R6, R28, 0x4, RZ ;  /* 0x000000041c067824 */ /* 0x000fe200078e00ff */
[----:B------:R-:W-:Y:S01]  /*0700*/  FSEL R7, R7, RZ, P2 ;  /* 0x000000ff07077208 */ /* 0x000fe20001000000 */
[----:B------:R-:W-:Y:S01]  /*0710*/  IMAD R26, R26, 0x4, R29 ;  /* 0x000000041a1a7824 */ /* 0x000fe200078e021d */
[----:B------:R-:W-:Y:S02]  /*0720*/  FSEL R4, R16, RZ, P1 ;  /* 0x000000ff10047208 */ /* 0x000fe40000800000 */
[C---:B------:R-:W-:Y:S01]  /*0730*/  FSETP.GEU.AND P6, PT, R23.reuse, -R15, PT ;  /* 0x8000000f1700720b */ /* 0x040fe20003fce000 */
[----:B------:R-:W-:Y:S01]  /*0740*/  FADD R15, R23, R15 ;  /* 0x0000000f170f7221 */ /* 0x000fe20000000000 */
[----:B------:R-:W-:Y:S01]  /*0750*/  LOP3.LUT R16, R6, 0x3fc, RZ, 0xc0, !PT ;  /* 0x000003fc06107812 */ /* 0x000fe200078ec0ff */
[----:B------:R-:W-:Y:S01]  /*0760*/  STS [R22+0x200], R27 ;  /* 0x0002001b16007388 */ /* 0x000fe20000000800 */
[----:B------:R-:W-:-:S02]  /*0770*/  FSEL R11, R11, RZ, P3 ;  /* 0x000000ff0b0b7208 */ /* 0x000fc40001800000 */
[C---:B------:R-:W-:Y:S01]  /*0780*/  FSETP.GEU.AND P2, PT, R23.reuse, -R19, PT ;  /* 0x800000131700720b */ /* 0x040fe20003f4e000 */
[----:B------:R0:W-:Y:S01]  /*0790*/  STS [R26+0x300], R7 ;  /* 0x000300071a007388 */ /* 0x0001e20000000800 */
[----:B------:R-:W-:Y:S01]  /*07a0*/  FADD R19, R23, R19 ;  /* 0x0000001317137221 */ /* 0x000fe20000000000 */
[----:B------:R-:W-:Y:S02]  /*07b0*/  FSEL R23, R14, RZ, P4 ;  /* 0x000000ff0e177208 */ /* 0x000fe40002000000 */
[----:B------:R1:W-:Y:S01]  /*07c0*/  STS [R21+0x40], R8 ;  /* 0x0000400815007388 */ /* 0x0003e20000000800 */
[----:B------:R-:W-:-:S03]  /*07d0*/  FSEL R15, R15, RZ, P6 ;  /* 0x000000ff0f0f7208 */ /* 0x000fc60003000000 */
[----:B------:R-:W-:Y:S01]  /*07e0*/  STS [R20+0x140], R9 ;  /* 0x0001400914007388 */ /* 0x000fe20000000800 */
[----:B0-----:R-:W-:-:S03]  /*07f0*/  LOP3.LUT R7, R16, 0x800, RZ, 0xfc, !PT ;  /* 0x0000080010077812 */ /* 0x001fc600078efcff */
[----:B------:R0:W-:Y:S01]  /*0800*/  STS [R22+0x240], R5 ;  /* 0x0002400516007388 */ /* 0x0001e20000000800 */
[----:B------:R-:W-:Y:S02]  /*0810*/  FSEL R17, R17, RZ, P0 ;  /* 0x000000ff11117208 */ /* 0x000fe40000000000 */
[----:B-1----:R-:W-:Y:S01]  /*0820*/  SHF.R.U32.HI R8, RZ, 0x4, R7 ;  /* 0x00000004ff087819 */ /* 0x002fe20000011607 */
[----:B------:R-:W-:Y:S01]  /*0830*/  STS [R26+0x340], R11 ;  /* 0x0003400b1a007388 */ /* 0x000fe20000000800 */
[----:B------:R-:W-:-:S03]  /*0840*/  FSEL R7, R18, RZ, P5 ;  /* 0x000000ff12077208 */ /* 0x000fc60002800000 */
[----:B------:R-:W-:Y:S01]  /*0850*/  STS [R21+0x80], R12 ;  /* 0x0000800c15007388 */ /* 0x000fe20000000800 */
[----:B------:R-:W-:-:S03]  /*0860*/  FSEL R19, R19, RZ, P2 ;  /* 0x000000ff13137208 */ /* 0x000fc60001000000 */
[----:B------:R-:W-:Y:S04]  /*0870*/  STS [R20+0x180], R13 ;  /* 0x0001800d14007388 */ /* 0x000fe80000000800 */
[----:B------:R-:W-:Y:S04]  /*0880*/  STS [R22+0x280], R23 ;  /* 0x0002801716007388 */ /* 0x000fe80000000800 */
[----:B------:R-:W-:Y:S04]  /*0890*/  STS [R26+0x380], R15 ;  /* 0x0003800f1a007388 */ /* 0x000fe80000000800 */
[----:B------:R-:W-:Y:S04]  /*08a0*/  STS [R21+0xc0], R4 ;  /* 0x0000c00415007388 */ /* 0x000fe80000000800 */
[----:B------:R-:W-:Y:S04]  /*08b0*/  STS [R20+0x1c0], R17 ;  /* 0x0001c01114007388 */ /* 0x000fe80000000800 */
[----:B------:R-:W-:Y:S04]  /*08c0*/  STS [R22+0x2c0], R7 ;  /* 0x0002c00716007388 */ /* 0x000fe80000000800 */
[----:B------:R1:W-:Y:S01]  /*08d0*/  STS [R26+0x3c0], R19 ;  /* 0x0003c0131a007388 */ /* 0x0003e20000000800 */
[----:B0-----:R-:W-:-:S02]  /*08e0*/  LOP3.LUT R5, R16, 0x400, RZ, 0xfc, !PT ;  /* 0x0000040010057812 */ /* 0x001fc400078efcff */
[----:B------:R-:W-:Y:S02]  /*08f0*/  SHF.R.U32.HI R28, RZ, 0x2, R28 ;  /* 0x00000002ff1c7819 */ /* 0x000fe4000001161c */
[----:B------:R-:W-:Y:S02]  /*0900*/  SHF.R.U32.HI R6, RZ, 0x4, R5 ;  /* 0x00000004ff067819 */ /* 0x000fe40000011605 */
[----:B------:R-:W-:Y:S02]  /*0910*/  LOP3.LUT R28, R28, 0x3c, RZ, 0xc0, !PT ;  /* 0x0000003c1c1c7812 */ /* 0x000fe400078ec0ff */
[----:B------:R-:W-:Y:S01]  /*0920*/  LOP3.LUT R6, R6, 0x7c, RZ, 0xc0, !PT ;  /* 0x0000007c06067812 */ /* 0x000fe200078ec0ff */
[----:B-1----:R-:W0:Y:S01]  /*0930*/  LDC.64 R18, c[0x0][0x220] ;  /* 0x00008800ff127b82 */ /* 0x002e220000000a00 */
[----:B------:R-:W-:Y:S01]  /*0940*/  LOP3.LUT R8, R8, 0xbc, RZ, 0xc0, !PT ;  /* 0x000000bc08087812 */ /* 0x000fe200078ec0ff */
[----:B------:R-:W-:Y:S02]  /*0950*/  VIADD R5, R28, UR4 ;  /* 0x000000041c057c36 */ /* 0x000fe40008000000 */
[----:B------:R-:W-:-:S02]  /*0960*/  VIADD R9, R6, UR4 ;  /* 0x0000000406097c36 */ /* 0x000fc40008000000 */
[----:B------:R-:W-:Y:S02]  /*0970*/  VIADD R11, R8, UR4 ;  /* 0x00000004080b7c36 */ /* 0x000fe40008000000 */
[C---:B------:R-:W-:Y:S01]  /*0980*/  IMAD R17, R16.reuse, 0x4, R5 ;  /* 0x0000000410117824 */ /* 0x040fe200078e0205 */
[----:B------:R-:W-:Y:S01]  /*0990*/  BAR.SYNC.DEFER_BLOCKING 0x0 ;  /* 0x0000000000007b1d */ /* 0x000fe20000010000 */
[C---:B------:R-:W-:Y:S02]  /*09a0*/  IMAD R20, R16.reuse, 0x4, R9 ;  /* 0x0000000410147824 */ /* 0x040fe400078e0209 */
[----:B------:R-:W-:-:S03]  /*09b0*/  IMAD R27, R16, 0x4, R11 ;  /* 0x00000004101b7824 */ /* 0x000fc600078e020b */
[----:B------:R-:W-:Y:S04]  /*09c0*/  LDS R4, [R17] ;  /* 0x0000000011047984 */ /* 0x000fe80000000800 */
[----:B------:R-:W-:Y:S04]  /*09d0*/  LDS R5, [R17+0x4] ;  /* 0x0000040011057984 */ /* 0x000fe80000000800 */
[----:B------:R-:W-:Y:S04]  /*09e0*/  LDS R6, [R17+0x8] ;  /* 0x0000080011067984 */ /* 0x000fe80000000800 */
[----:B------:R-:W1:Y:S04]  /*09f0*/  LDS R7, [R17+0xc] ;  /* 0x00000c0011077984 */ /* 0x000e680000000800 */
[----:B------:R-:W-:Y:S04]  /*0a00*/  LDS R8, [R20+0x1000] ;  /* 0x0010000014087984 */ /* 0x000fe80000000800 */
[----:B------:R-:W-:Y:S04]  /*0a10*/  LDS R9, [R20+0x1004] ;  /* 0x0010040014097984 */ /* 0x000fe80000000800 */
[----:B------:R-:W-:Y:S04]  /*0a20*/  LDS R10, [R20+0x1008] ;  /* 0x00100800140a7984 */ /* 0x000fe80000000800 */
[----:B------:R0:W2:Y:S04]  /*0a30*/  LDS R11, [R20+0x100c] ;  /* 0x00100c00140b7984 */ /* 0x0000a80000000800 */
[----:B------:R-:W-:Y:S04]  /*0a40*/  LDS R12, [R27+0x2000] ;  /* 0x002000001b0c7984 */ /* 0x000fe80000000800 */
[----:B------:R-:W-:Y:S04]  /*0a50*/  LDS R13, [R27+0x2004] ;  /* 0x002004001b0d7984 */ /* 0x000fe80000000800 */
[----:B------:R-:W-:Y:S04]  /*0a60*/  LDS R14, [R27+0x2008] ;  /* 0x002008001b0e7984 */ /* 0x000fe80000000800 */
[----:B------:R-:W3:Y:S01]  /*0a70*/  LDS R15, [R27+0x200c] ;  /* 0x00200c001b0f7984 */ /* 0x000ee20000000800 */
[----:B------:R-:W-:-:S02]  /*0a80*/  LOP3.LUT R22, R16, 0xc00, RZ, 0xfc, !PT ;  /* 0x00000c0010167812 */ /* 0x000fc400078efcff */
[----:B------:R-:W-:Y:S02]  /*0a90*/  ISETP.GE.AND P1, PT, R25, 0x100, PT ;  /* 0x000001001900780c */ /* 0x000fe40003f26270 */
[----:B------:R-:W-:Y:S02]  /*0aa0*/  SHF.R.U32.HI R22, RZ, 0x4, R22 ;  /* 0x00000004ff167819 */ /* 0x000fe40000011616 */
[----:B------:R-:W-:Y:S02]  /*0ab0*/  ISETP.GE.AND P2, PT, R24, 0x100, PT ;  /* 0x000001001800780c */ /* 0x000fe40003f46270 */
[----:B------:R-:W-:Y:S01]  /*0ac0*/  ISETP.GE.AND P3, PT, R3, 0x100, PT ;  /* 0x000001000300780c */ /* 0x000fe20003f66270 */
[--C-:B------:R-:W-:Y:S01]  /*0ad0*/  IMAD R21, R25, 0x1000, R0.reuse ;  /* 0x0000100019157824 */ /* 0x100fe200078e0200 */
[----:B------:R-:W-:Y:S02]  /*0ae0*/  LOP3.LUT R22, R22, 0xfc, RZ, 0xc0, !PT ;  /* 0x000000fc16167812 */ /* 0x000fe400078ec0ff */
[----:B------:R-:W-:Y:S01]  /*0af0*/  ISETP.GE.AND P0, PT, R2, 0x100, PT ;  /* 0x000001000200780c */ /* 0x000fe20003f06270 */
[----:B------:R-:W-:-:S02]  /*0b00*/  IMAD R23, R24, 0x1000, R0 ;  /* 0x0000100018177824 */ /* 0x000fc400078e0200 */
[----:B------:R-:W-:Y:S02]  /*0b10*/  IMAD R25, R3, 0x1000, R0 ;  /* 0x0000100003197824 */ /* 0x000fe400078e0200 */
[----:B0-----:R-:W-:-:S04]  /*0b20*/  IMAD.WIDE R20, R21, 0x4, R18 ;  /* 0x0000000415147825 */ /* 0x001fc800078e0212 */
[----:B------:R-:W-:Y:S02]  /*0b30*/  VIADD R3, R22, UR4 ;  /* 0x0000000416037c36 */ /* 0x000fe40008000000 */
[--C-:B------:R-:W-:Y:S01]  /*0b40*/  IMAD.WIDE R22, R23, 0x4, R18.reuse ;  /* 0x0000000417167825 */ /* 0x100fe200078e0212 */
[----:B-1----:R0:W-:Y:S03]  /*0b50*/  @!P1 STG.E.128 desc[UR6][R20.64], R4 ;  /* 0x0000000414009986 */ /* 0x0021e6000c101d06 */
[----:B------:R-:W-:Y:S01]  /*0b60*/  IMAD.WIDE R24, R25, 0x4, R18 ;  /* 0x0000000419187825 */ /* 0x000fe200078e0212 */
[----:B--2---:R0:W-:Y:S03]  /*0b70*/  @!P2 STG.E.128 desc[UR6][R22.64], R8 ;  /* 0x000000081600a986 */ /* 0x0041e6000c101d06 */
[----:B------:R-:W-:Y:S01]  /*0b80*/  IMAD R16, R16, 0x4, R3 ;  /* 0x0000000410107824 */ /* 0x000fe200078e0203 */
[----:B---3--:R0:W-:Y:S02]  /*0b90*/  @!P3 STG.E.128 desc[UR6][R24.64], R12 ;  /* 0x0000000c1800b986 */ /* 0x0081e4000c101d06 */
[----:B0-----:R-:W-:Y:S05]  /*0ba0*/  @P0 EXIT ;  /* 0x000000000000094d */ /* 0x001fea0003800000 */
[----:B0-----:R-:W-:Y:S01]  /*0bb0*/  LDS R4, [R16+0x3000] ;  /* 0x0030000010047984 */ /* 0x001fe20000000800 */
[----:B------:R-:W-:-:S03]  /*0bc0*/  IMAD R3, R2, 0x1000, R0 ;  /* 0x0000100002037824 */ /* 0x000fc600078e0200 */
[----:B------:R-:W-:Y:S01]  /*0bd0*/  LDS R5, [R16+0x3004] ;  /* 0x0030040010057984 */ /* 0x000fe20000000800 */
[----:B------:R-:W-:-:S03]  /*0be0*/  IMAD.WIDE R18, R3, 0x4, R18 ;  /* 0x0000000403127825 */ /* 0x000fc600078e0212 */
[----:B------:R-:W-:Y:S04]  /*0bf0*/  LDS R6, [R16+0x3008] ;  /* 0x0030080010067984 */ /* 0x000fe80000000800 */
[----:B------:R-:W0:Y:S04]  /*0c00*/  LDS R7, [R16+0x300c] ;  /* 0x00300c0010077984 */ /* 0x000e280000000800 */
[----:B0-----:R-:W-:Y:S01]  /*0c10*/  STG.E.128 desc[UR6][R18.64], R4 ;  /* 0x0000000412007986 */ /* 0x001fe2000c101d06 */
[----:B------:R-:W-:Y:S05]  /*0c20*/  EXIT ;  /* 0x000000000000794d */ /* 0x000fea0003800000 */
.L_x_0:
[----:B------:R-:W-:-:S00]  /*0c30*/  BRA `(.L_x_0) ;  /* 0xfffffffc00fc7947 */ /* 0x000fc0000383ffff */
[----:B------:R-:W-:-:S00]  /*0c40*/  NOP ;  /* 0x0000000000007918 */ /* 0x000fc00000000000 */
        /* <DEDUP_REMOVED lines=11> */
.L_x_1:


//--------------------- .nv.shared.triton_poi_fused_convolution_relu_4 --------------------------
	.section	.nv.shared.triton_poi_fused_convolution_relu_4,"aw",@nobits
	.sectionflags	@""
	.align	16
	.zero		1024


//--------------------- .nv.constant0.triton_poi_fused_convolution_relu_4 --------------------------
	.section	.nv.constant0.triton_poi_fused_convolution_relu_4,"a",@progbits
	.sectionflags	@""
	.align	4
.nv.constant0.triton_poi_fused_convolution_relu_4:
	.zero		560
